//
// Generated by NVIDIA NVVM Compiler
//
// Compiler Build ID: CL-36424714
// Cuda compilation tools, release 13.0, V13.0.88
// Based on NVVM 20.0.0
//

.version 9.0
.target sm_100
.address_size 64

	// .globl	_Z6kernelPy
// _ZZ23kernel_atomic_sharedMemPyE12nCountShared has been demoted

.visible .entry _Z6kernelPy(
	.param .u64 .ptr .align 1 _Z6kernelPy_param_0
)
{
	.reg .b64 	%rd<5>;

	ld.param.u64 	%rd1, [_Z6kernelPy_param_0];
	cvta.to.global.u64 	%rd2, %rd1;
	ld.global.u64 	%rd3, [%rd2];
	add.s64 	%rd4, %rd3, 1;
	st.global.u64 	[%rd2], %rd4;
	ret;

}
	// .globl	_Z13kernel_atomicPy
.visible .entry _Z13kernel_atomicPy(
	.param .u64 .ptr .align 1 _Z13kernel_atomicPy_param_0
)
{
	.reg .b64 	%rd<4>;

	ld.param.u64 	%rd1, [_Z13kernel_atomicPy_param_0];
	cvta.to.global.u64 	%rd2, %rd1;
	atom.global.add.u64 	%rd3, [%rd2], 1;
	ret;

}
	// .globl	_Z23kernel_atomic_sharedMemPy
.visible .entry _Z23kernel_atomic_sharedMemPy(
	.param .u64 .ptr .align 1 _Z23kernel_atomic_sharedMemPy_param_0
)
{
	.reg .pred 	%p<3>;
	.reg .b32 	%r<4>;
	.reg .b64 	%rd<5>;
	// demoted variable
	.shared .align 4 .u32 _ZZ23kernel_atomic_sharedMemPyE12nCountShared;
	ld.param.u64 	%rd1, [_Z23kernel_atomic_sharedMemPy_param_0];
	mov.u32 	%r1, %tid.x;
	setp.ne.s32 	%p1, %r1, 0;
	@%p1 bra 	$L__BB2_2;
	mov.b32 	%r2, 0;
	st.shared.u32 	[_ZZ23kernel_atomic_sharedMemPyE12nCountShared], %r2;
$L__BB2_2:
	setp.ne.s32 	%p2, %r1, 0;
	bar.sync 	0;
	atom.shared.add.u32 	%r3, [_ZZ23kernel_atomic_sharedMemPyE12nCountShared], 1;
	bar.sync 	0;
	@%p2 bra 	$L__BB2_4;
	ld.shared.s32 	%rd2, [_ZZ23kernel_atomic_sharedMemPyE12nCountShared];
	cvta.to.global.u64 	%rd3, %rd1;
	atom.global.add.u64 	%rd4, [%rd3], %rd2;
$L__BB2_4:
	ret;

}


// ===== COMPILED SASS (sm_100) =====

	.target	sm_100

	.elftype	@"ET_EXEC"


//--------------------- .note.nv.tkinfo           --------------------------
	.section	.note.nv.tkinfo,"",@"SHT_NOTE"
	.sectionflags	@"SHF_NOTE_NV_TKINFO"
	.tkinfo
        /*0018*/ 	.word	0x00000002
        /*0030*/ 	.string	""
        /*0030*/ 	.string	"ptxas"
        /*0030*/ 	.string	"Cuda compilation tools, release 13.0, V13.0.88"
        /*0030*/ 	.string	"Build cuda_13.0.r13.0/compiler.36424714_0"
        /*0030*/ 	.string	"-arch sm_100 -m 64 "



//--------------------- .note.nv.cuinfo           --------------------------
	.section	.note.nv.cuinfo,"",@"SHT_NOTE"
	.sectionflags	@"SHF_NOTE_NV_CUINFO"
        /*0018*/ 	.short	0x0002
        /*001a*/ 	.short	0x0064
        /*001c*/ 	.short	0x0082
	.zero		2


//--------------------- .nv.info                  --------------------------
	.section	.nv.info,"",@"SHT_CUDA_INFO"
	.align	4


	//----- nvinfo : EIATTR_REGCOUNT
	.align		4
        /*0000*/ 	.byte	0x04, 0x2f
        /*0002*/ 	.short	(.L_1 - .L_0)
	.align		4
.L_0:
        /*0004*/ 	.word	index@(_Z6kernelPy)
        /*0008*/ 	.word	0x00000008


	//----- nvinfo : EIATTR_FRAME_SIZE
	.align		4
.L_1:
        /*000c*/ 	.byte	0x04, 0x11
        /*000e*/ 	.short	(.L_3 - .L_2)
	.align		4
.L_2:
        /*0010*/ 	.word	index@(_Z6kernelPy)
        /*0014*/ 	.word	0x00000000


	//----- nvinfo : EIATTR_REGCOUNT
	.align		4
.L_3:
        /*0018*/ 	.byte	0x04, 0x2f
        /*001a*/ 	.short	(.L_5 - .L_4)
	.align		4
.L_4:
        /*001c*/ 	.word	index@(_Z13kernel_atomicPy)
        /*0020*/ 	.word	0x00000008


	//----- nvinfo : EIATTR_FRAME_SIZE
	.align		4
.L_5:
        /*0024*/ 	.byte	0x04, 0x11
        /*0026*/ 	.short	(.L_7 - .L_6)
	.align		4
.L_6:
        /*0028*/ 	.word	index@(_Z13kernel_atomicPy)
        /*002c*/ 	.word	0x00000000


	//----- nvinfo : EIATTR_REGCOUNT
	.align		4
.L_7:
        /*0030*/ 	.byte	0x04, 0x2f
        /*0032*/ 	.short	(.L_9 - .L_8)
	.align		4
.L_8:
        /*0034*/ 	.word	index@(_Z23kernel_atomic_sharedMemPy)
        /*0038*/ 	.word	0x00000008


	//----- nvinfo : EIATTR_FRAME_SIZE
	.align		4
.L_9:
        /*003c*/ 	.byte	0x04, 0x11
        /*003e*/ 	.short	(.L_11 - .L_10)
	.align		4
.L_10:
        /*0040*/ 	.word	index@(_Z23kernel_atomic_sharedMemPy)
        /*0044*/ 	.word	0x00000000


	//----- nvinfo : EIATTR_MIN_STACK_SIZE
	.align		4
.L_11:
        /*0048*/ 	.byte	0x04, 0x12
        /*004a*/ 	.short	(.L_13 - .L_12)
	.align		4
.L_12:
        /*004c*/ 	.word	index@(_Z23kernel_atomic_sharedMemPy)
        /*0050*/ 	.word	0x00000000


	//----- nvinfo : EIATTR_MIN_STACK_SIZE
	.align		4
.L_13:
        /*0054*/ 	.byte	0x04, 0x12
        /*0056*/ 	.short	(.L_15 - .L_14)
	.align		4
.L_14:
        /*0058*/ 	.word	index@(_Z13kernel_atomicPy)
        /*005c*/ 	.word	0x00000000


	//----- nvinfo : EIATTR_MIN_STACK_SIZE
	.align		4
.L_15:
        /*0060*/ 	.byte	0x04, 0x12
        /*0062*/ 	.short	(.L_17 - .L_16)
	.align		4
.L_16:
        /*0064*/ 	.word	index@(_Z6kernelPy)
        /*0068*/ 	.word	0x00000000
.L_17:


//--------------------- .nv.compat                --------------------------
	.section	.nv.compat,"",@"SHT_CUDA_COMPAT_INFO"
	.align	4
        /*0000*/ 	.byte	0x02, 0x09, 0x00, 0x00, 0x02, 0x02, 0x01, 0x00, 0x02, 0x05, 0x05, 0x00, 0x03, 0x07, 0x01, 0x01
        /*0010*/ 	.byte	0x02, 0x03, 0x00, 0x00, 0x02, 0x06, 0x01, 0x00, 0x04, 0x0b, 0x08, 0x00, 0x09, 0x00, 0x00, 0x00
        /*0020*/ 	.byte	0x00, 0x00, 0x00, 0x00


//--------------------- .nv.info._Z23kernel_atomic_sharedMemPy --------------------------
	.section	.nv.info._Z23kernel_atomic_sharedMemPy,"",@"SHT_CUDA_INFO"
	.sectionflags	@""
	.align	4


	//----- nvinfo : EIATTR_CUDA_API_VERSION
	.align		4
        /*0000*/ 	.byte	0x04, 0x37
        /*0002*/ 	.short	(.L_19 - .L_18)
.L_18:
        /*0004*/ 	.word	0x00000082


	//----- nvinfo : EIATTR_KPARAM_INFO
	.align		4
.L_19:
        /*0008*/ 	.byte	0x04, 0x17
        /*000a*/ 	.short	(.L_21 - .L_20)
.L_20:
        /*000c*/ 	.word	0x00000000
        /*0010*/ 	.short	0x0000
        /*0012*/ 	.short	0x0000
        /*0014*/ 	.byte	0x00, 0xf5, 0x21, 0x00


	//----- nvinfo : EIATTR_SPARSE_MMA_MASK
	.align		4
.L_21:
        /*0018*/ 	.byte	0x03, 0x50
        /*001a*/ 	.short	0x0000


	//----- nvinfo : EIATTR_MAXREG_COUNT
	.align		4
        /*001c*/ 	.byte	0x03, 0x1b
        /*001e*/ 	.short	0x00ff


	//----- nvinfo : EIATTR_NUM_BARRIERS
	.align		4
        /*0020*/ 	.byte	0x02, 0x4c
        /*0022*/ 	.byte	0x01
	.zero		1


	//----- nvinfo : EIATTR_MERCURY_ISA_VERSION
	.align		4
        /*0024*/ 	.byte	0x03, 0x5f
        /*0026*/ 	.short	0x0101


	//----- nvinfo : EIATTR_VRC_CTA_INIT_COUNT
	.align		4
        /*0028*/ 	.byte	0x02, 0x4a
	.zero		1
	.zero		1


	//----- nvinfo : EIATTR_EXIT_INSTR_OFFSETS
	.align		4
        /*002c*/ 	.byte	0x04, 0x1c
        /*002e*/ 	.short	(.L_23 - .L_22)


	//   ....[0]....
.L_22:
        /*0030*/ 	.word	0x000000a0


	//   ....[1]....
        /*0034*/ 	.word	0x00000100


	//----- nvinfo : EIATTR_CBANK_PARAM_SIZE
	.align		4
.L_23:
        /*0038*/ 	.byte	0x03, 0x19
        /*003a*/ 	.short	0x0008


	//----- nvinfo : EIATTR_PARAM_CBANK
	.align		4
        /*003c*/ 	.byte	0x04, 0x0a
        /*003e*/ 	.short	(.L_25 - .L_24)
	.align		4
.L_24:
        /*0040*/ 	.word	index@(.nv.constant0._Z23kernel_atomic_sharedMemPy)
        /*0044*/ 	.short	0x0380
        /*0046*/ 	.short	0x0008


	//----- nvinfo : EIATTR_SW_WAR
	.align		4
.L_25:
        /*0048*/ 	.byte	0x04, 0x36
        /*004a*/ 	.short	(.L_27 - .L_26)
.L_26:
        /*004c*/ 	.word	0x00000008
.L_27:


//--------------------- .nv.info._Z13kernel_atomicPy --------------------------
	.section	.nv.info._Z13kernel_atomicPy,"",@"SHT_CUDA_INFO"
	.sectionflags	@""
	.align	4


	//----- nvinfo : EIATTR_CUDA_API_VERSION
	.align		4
        /*0000*/ 	.byte	0x04, 0x37
        /*0002*/ 	.short	(.L_29 - .L_28)
.L_28:
        /*0004*/ 	.word	0x00000082


	//----- nvinfo : EIATTR_KPARAM_INFO
	.align		4
.L_29:
        /*0008*/ 	.byte	0x04, 0x17
        /*000a*/ 	.short	(.L_31 - .L_30)
.L_30:
        /*000c*/ 	.word	0x00000000
        /*0010*/ 	.short	0x0000
        /*0012*/ 	.short	0x0000
        /*0014*/ 	.byte	0x00, 0xf5, 0x21, 0x00


	//----- nvinfo : EIATTR_SPARSE_MMA_MASK
	.align		4
.L_31:
        /*0018*/ 	.byte	0x03, 0x50
        /*001a*/ 	.short	0x0000


	//----- nvinfo : EIATTR_MAXREG_COUNT
	.align		4
        /*001c*/ 	.byte	0x03, 0x1b
        /*001e*/ 	.short	0x00ff


	//----- nvinfo : EIATTR_MERCURY_ISA_VERSION
	.align		4
        /*0020*/ 	.byte	0x03, 0x5f
        /*0022*/ 	.short	0x0101


	//----- nvinfo : EIATTR_INT_WARP_WIDE_INSTR_OFFSETS
	.align		4
        /*0024*/ 	.byte	0x04, 0x31
        /*0026*/ 	.short	(.L_33 - .L_32)


	//   ....[0]....
.L_32:
        /*0028*/ 	.word	0x00000030


	//----- nvinfo : EIATTR_VRC_CTA_INIT_COUNT
	.align		4
.L_33:
        /*002c*/ 	.byte	0x02, 0x4a
	.zero		1
	.zero		1


	//----- nvinfo : EIATTR_EXIT_INSTR_OFFSETS
	.align		4
        /*0030*/ 	.byte	0x04, 0x1c
        /*0032*/ 	.short	(.L_35 - .L_34)


	//   ....[0]....
.L_34:
        /*0034*/ 	.word	0x000000f0


	//----- nvinfo : EIATTR_CBANK_PARAM_SIZE
	.align		4
.L_35:
        /*0038*/ 	.byte	0x03, 0x19
        /*003a*/ 	.short	0x0008


	//----- nvinfo : EIATTR_PARAM_CBANK
	.align		4
        /*003c*/ 	.byte	0x04, 0x0a
        /*003e*/ 	.short	(.L_37 - .L_36)
	.align		4
.L_36:
        /*0040*/ 	.word	index@(.nv.constant0._Z13kernel_atomicPy)
        /*0044*/ 	.short	0x0380
        /*0046*/ 	.short	0x0008


	//----- nvinfo : EIATTR_SW_WAR
	.align		4
.L_37:
        /*0048*/ 	.byte	0x04, 0x36
        /*004a*/ 	.short	(.L_39 - .L_38)
.L_38:
        /*004c*/ 	.word	0x00000008
.L_39:


//--------------------- .nv.info._Z6kernelPy      --------------------------
	.section	.nv.info._Z6kernelPy,"",@"SHT_CUDA_INFO"
	.sectionflags	@""
	.align	4


	//----- nvinfo : EIATTR_CUDA_API_VERSION
	.align		4
        /*0000*/ 	.byte	0x04, 0x37
        /*0002*/ 	.short	(.L_41 - .L_40)
.L_40:
        /*0004*/ 	.word	0x00000082


	//----- nvinfo : EIATTR_KPARAM_INFO
	.align		4
.L_41:
        /*0008*/ 	.byte	0x04, 0x17
        /*000a*/ 	.short	(.L_43 - .L_42)
.L_42:
        /*000c*/ 	.word	0x00000000
        /*0010*/ 	.short	0x0000
        /*0012*/ 	.short	0x0000
        /*0014*/ 	.byte	0x00, 0xf5, 0x21, 0x00


	//----- nvinfo : EIATTR_SPARSE_MMA_MASK
	.align		4
.L_43:
        /*0018*/ 	.byte	0x03, 0x50
        /*001a*/ 	.short	0x0000


	//----- nvinfo : EIATTR_MAXREG_COUNT
	.align		4
        /*001c*/ 	.byte	0x03, 0x1b
        /*001e*/ 	.short	0x00ff


	//----- nvinfo : EIATTR_MERCURY_ISA_VERSION
	.align		4
        /*0020*/ 	.byte	0x03, 0x5f
        /*0022*/ 	.short	0x0101


	//----- nvinfo : EIATTR_VRC_CTA_INIT_COUNT
	.align		4
        /*0024*/ 	.byte	0x02, 0x4a
	.zero		1
	.zero		1


	//----- nvinfo : EIATTR_EXIT_INSTR_OFFSETS
	.align		4
        /*0028*/ 	.byte	0x04, 0x1c
        /*002a*/ 	.short	(.L_45 - .L_44)


	//   ....[0]....
.L_44:
        /*002c*/ 	.word	0x00000070


	//----- nvinfo : EIATTR_CBANK_PARAM_SIZE
	.align		4
.L_45:
        /*0030*/ 	.byte	0x03, 0x19
        /*0032*/ 	.short	0x0008


	//----- nvinfo : EIATTR_PARAM_CBANK
	.align		4
        /*0034*/ 	.byte	0x04, 0x0a
        /*0036*/ 	.short	(.L_47 - .L_46)
	.align		4
.L_46:
        /*0038*/ 	.word	index@(.nv.constant0._Z6kernelPy)
        /*003c*/ 	.short	0x0380
        /*003e*/ 	.short	0x0008


	//----- nvinfo : EIATTR_SW_WAR
	.align		4
.L_47:
        /*0040*/ 	.byte	0x04, 0x36
        /*0042*/ 	.short	(.L_49 - .L_48)
.L_48:
        /*0044*/ 	.word	0x00000008
.L_49:


//--------------------- .nv.callgraph             --------------------------
	.section	.nv.callgraph,"",@"SHT_CUDA_CALLGRAPH"
	.align	4
	.sectionentsize	8
	.align		4
        /*0000*/ 	.word	0x00000000
	.align		4
        /*0004*/ 	.word	0xffffffff
	.align		4
        /*0008*/ 	.word	0x00000000
	.align		4
        /*000c*/ 	.word	0xfffffffe
	.align		4
        /*0010*/ 	.word	0x00000000
	.align		4
        /*0014*/ 	.word	0xfffffffd
	.align		4
        /*0018*/ 	.word	0x00000000
	.align		4
        /*001c*/ 	.word	0xfffffffc


//--------------------- .text._Z23kernel_atomic_sharedMemPy --------------------------
	.section	.text._Z23kernel_atomic_sharedMemPy,"ax",@progbits
	.align	128
        .global         _Z23kernel_atomic_sharedMemPy
        .type           _Z23kernel_atomic_sharedMemPy,@function
        .size           _Z23kernel_atomic_sharedMemPy,(.L_x_3 - _Z23kernel_atomic_sharedMemPy)
        .other          _Z23kernel_atomic_sharedMemPy,@"STO_CUDA_ENTRY STV_DEFAULT"
_Z23kernel_atomic_sharedMemPy:
.text._Z23kernel_atomic_sharedMemPy:
[----:B------:R-:W-:Y:S01]  /*0000*/  LDC R1, c[0x0][0x37c] ;  /* 0x0000df00ff017b82 */ /* 0x000fe20000000800 */
[----:B------:R-:W0:Y:S07]  /*0010*/  S2R R0, SR_TID.X ;  /* 0x0000000000007919 */ /* 0x000e2e0000002100 */
[----:B------:R-:W1:Y:S01]  /*0020*/  S2UR UR5, SR_CgaCtaId ;  /* 0x00000000000579c3 */ /* 0x000e620000008800 */
[----:B------:R-:W-:Y:S02]  /*0030*/  UMOV UR4, 0x400 ;  /* 0x0000040000047882 */ /* 0x000fe40000000000 */
[----:B-1----:R-:W-:Y:S01]  /*0040*/  ULEA UR4, UR5, UR4, 0x18 ;  /* 0x0000000405047291 */ /* 0x002fe2000f8ec0ff */
[----:B0-----:R-:W-:-:S13]  /*0050*/  ISETP.NE.AND P0, PT, R0, RZ, PT ;  /* 0x000000ff0000720c */ /* 0x001fda0003f05270 */
[----:B------:R-:W-:Y:S01]  /*0060*/  @!P0 STS [UR4], RZ ;  /* 0x000000ffff008988 */ /* 0x000fe20008000804 */
[----:B------:R-:W-:Y:S06]  /*0070*/  BAR.SYNC.DEFER_BLOCKING 0x0 ;  /* 0x0000000000007b1d */ /* 0x000fec0000010000 */
[----:B------:R-:W-:Y:S02]  /*0080*/  ATOMS.POPC.INC.32 RZ, [UR4] ;  /* 0x00000000ffff7f8c */ /* 0x000fe4000d800004 */
[----:B------:R-:W-:Y:S06]  /*0090*/  BAR.SYNC.DEFER_BLOCKING 0x0 ;  /* 0x0000000000007b1d */ /* 0x000fec0000010000 */
[----:B------:R-:W-:Y:S05]  /*00a0*/  @P0 EXIT ;  /* 0x000000000000094d */ /* 0x000fea0003800000 */
[----:B------:R-:W0:Y:S01]  /*00b0*/  LDS R2, [UR4] ;  /* 0x00000004ff027984 */ /* 0x000e220008000800 */
[----:B------:R-:W1:Y:S01]  /*00c0*/  LDC.64 R4, c[0x0][0x380] ;  /* 0x0000e000ff047b82 */ /* 0x000e620000000a00 */
[----:B------:R-:W1:Y:S01]  /*00d0*/  LDCU.64 UR6, c[0x0][0x358] ;  /* 0x00006b00ff0677ac */ /* 0x000e620008000a00 */
[----:B0-----:R-:W-:-:S05]  /*00e0*/  SHF.R.S32.HI R3, RZ, 0x1f, R2 ;  /* 0x0000001fff037819 */ /* 0x001fca0000011402 */
[----:B-1----:R-:W-:Y:S01]  /*00f0*/  REDG.E.ADD.64.STRONG.GPU desc[UR6][R4.64], R2 ;  /* 0x000000020400798e */ /* 0x002fe2000c12e506 */
[----:B------:R-:W-:Y:S05]  /*0100*/  EXIT ;  /* 0x000000000000794d */ /* 0x000fea0003800000 */
.L_x_0:
[----:B------:R-:W-:-:S00]  /*0110*/  BRA `(.L_x_0) ;  /* 0xfffffffc00fc7947 */ /* 0x000fc0000383ffff */
[----:B------:R-:W-:-:S00]  /*0120*/  NOP ;  /* 0x0000000000007918 */ /* 0x000fc00000000000 */
        /* <DEDUP_REMOVED lines=13> */
.L_x_3:


//--------------------- .text._Z13kernel_atomicPy --------------------------
	.section	.text._Z13kernel_atomicPy,"ax",@progbits
	.align	128
        .global         _Z13kernel_atomicPy
        .type           _Z13kernel_atomicPy,@function
        .size           _Z13kernel_atomicPy,(.L_x_4 - _Z13kernel_atomicPy)
        .other          _Z13kernel_atomicPy,@"STO_CUDA_ENTRY STV_DEFAULT"
_Z13kernel_atomicPy:
.text._Z13kernel_atomicPy:
[----:B------:R-:W-:Y:S01]  /*0000*/  LDC R1, c[0x0][0x37c] ;  /* 0x0000df00ff017b82 */ /* 0x000fe20000000800 */
[----:B------:R-:W0:Y:S07]  /*0010*/  S2R R0, SR_LANEID ;  /* 0x0000000000007919 */ /* 0x000e2e0000000000 */
[----:B------:R-:W1:Y:S01]  /*0020*/  LDC.64 R2, c[0x0][0x380] ;  /* 0x0000e000ff027b82 */ /* 0x000e620000000a00 */
[----:B------:R-:W-:Y:S01]  /*0030*/  VOTEU.ANY UR4, UPT, PT ;  /* 0x0000000000047886 */ /* 0x000fe200038e0100 */
[----:B------:R-:W1:Y:S01]  /*0040*/  LDCU.64 UR8, c[0x0][0x358] ;  /* 0x00006b00ff0877ac */ /* 0x000e620008000a00 */
[----:B------:R-:W-:-:S02]  /*0050*/  UPOPC UR6, UR4 ;  /* 0x00000004000672bf */ /* 0x000fc40008000000 */
[----:B------:R-:W-:Y:S02]  /*0060*/  UFLO.U32 UR5, UR4 ;  /* 0x00000004000572bd */ /* 0x000fe400080e0000 */
[----:B------:R-:W-:Y:S01]  /*0070*/  UIMAD.WIDE.U32 UR6, UR6, 0x1, URZ ;  /* 0x00000001060678a5 */ /* 0x000fe2000f8e00ff */
[----:B------:R-:W-:-:S03]  /*0080*/  UMOV UR4, URZ ;  /* 0x000000ff00047c82 */ /* 0x000fc60008000000 */
[----:B------:R-:W-:Y:S02]  /*0090*/  UIADD3 UR4, UPT, UPT, UR7, UR4, URZ ;  /* 0x0000000407047290 */ /* 0x000fe4000fffe0ff */
[----:B------:R-:W-:Y:S01]  /*00a0*/  MOV R5, UR7 ;  /* 0x0000000700057c02 */ /* 0x000fe20008000f00 */
[----:B------:R-:W-:-:S03]  /*00b0*/  IMAD.U32 R4, RZ, RZ, UR6 ;  /* 0x00000006ff047e24 */ /* 0x000fc6000f8e00ff */
[----:B------:R-:W-:Y:S01]  /*00c0*/  IMAD.U32 R5, RZ, RZ, UR4 ;  /* 0x00000004ff057e24 */ /* 0x000fe2000f8e00ff */
[----:B0-----:R-:W-:-:S13]  /*00d0*/  ISETP.EQ.U32.AND P0, PT, R0, UR5, PT ;  /* 0x0000000500007c0c */ /* 0x001fda000bf02070 */
[----:B-1----:R-:W-:Y:S01]  /*00e0*/  @P0 REDG.E.ADD.64.STRONG.GPU desc[UR8][R2.64], R4 ;  /* 0x000000040200098e */ /* 0x002fe2000c12e508 */
[----:B------:R-:W-:Y:S05]  /*00f0*/  EXIT ;  /* 0x000000000000794d */ /* 0x000fea0003800000 */
.L_x_1:
        /* <DEDUP_REMOVED lines=16> */
.L_x_4:


//--------------------- .text._Z6kernelPy         --------------------------
	.section	.text._Z6kernelPy,"ax",@progbits
	.align	128
        .global         _Z6kernelPy
        .type           _Z6kernelPy,@function
        .size           _Z6kernelPy,(.L_x_5 - _Z6kernelPy)
        .other          _Z6kernelPy,@"STO_CUDA_ENTRY STV_DEFAULT"
_Z6kernelPy:
.text._Z6kernelPy:
[----:B------:R-:W-:Y:S08]  /*0000*/  LDC R1, c[0x0][0x37c] ;  /* 0x0000df00ff017b82 */ /* 0x000ff00000000800 */
[----:B------:R-:W0:Y:S01]  /*0010*/  LDC.64 R2, c[0x0][0x380] ;  /* 0x0000e000ff027b82 */ /* 0x000e220000000a00 */
[----:B------:R-:W0:Y:S02]  /*0020*/  LDCU.64 UR4, c[0x0][0x358] ;  /* 0x00006b00ff0477ac */ /* 0x000e240008000a00 */
[----:B0-----:R-:W2:Y:S02]  /*0030*/  LDG.E.64 R4, desc[UR4][R2.64] ;  /* 0x0000000402047981 */ /* 0x001ea4000c1e1b00 */
[----:B--2---:R-:W-:-:S04]  /*0040*/  IADD3 R4, P0, PT, R4, 0x1, RZ ;  /* 0x0000000104047810 */ /* 0x004fc80007f1e0ff */
[----:B------:R-:W-:-:S05]  /*0050*/  IADD3.X R5, PT, PT, RZ, R5, RZ, P0, !PT ;  /* 0x00000005ff057210 */ /* 0x000fca00007fe4ff */
[----:B------:R-:W-:Y:S01]  /*0060*/  STG.E.64 desc[UR4][R2.64], R4 ;  /* 0x0000000402007986 */ /* 0x000fe2000c101b04 */
[----:B------:R-:W-:Y:S05]  /*0070*/  EXIT ;  /* 0x000000000000794d */ /* 0x000fea0003800000 */
.L_x_2:
        /* <DEDUP_REMOVED lines=16> */
.L_x_5:


//--------------------- .nv.shared._Z23kernel_atomic_sharedMemPy --------------------------
	.section	.nv.shared._Z23kernel_atomic_sharedMemPy,"aw",@nobits
	.sectionflags	@""
	.align	4
.nv.shared._Z23kernel_atomic_sharedMemPy:
	.zero		1028


//--------------------- .nv.shared.reserved.0     --------------------------
	.section	.nv.shared.reserved.0,"aw",@nobits
	.weak		__nv_reservedSMEM_offset_0_alias
	.size		__nv_reservedSMEM_offset_0_alias, 0, 64
	.other		__nv_reservedSMEM_offset_0_alias,@"STO_CUDA_RESERVED_SHARED STV_DEFAULT"
__nv_reservedSMEM_offset_0_alias:
	.zero		0
	.zero		64


//--------------------- .nv.constant0._Z23kernel_atomic_sharedMemPy --------------------------
	.section	.nv.constant0._Z23kernel_atomic_sharedMemPy,"a",@progbits
	.sectionflags	@""
	.align	4
.nv.constant0._Z23kernel_atomic_sharedMemPy:
	.zero		904


//--------------------- .nv.constant0._Z13kernel_atomicPy --------------------------
	.section	.nv.constant0._Z13kernel_atomicPy,"a",@progbits
	.sectionflags	@""
	.align	4
.nv.constant0._Z13kernel_atomicPy:
	.zero		904


//--------------------- .nv.constant0._Z6kernelPy --------------------------
	.section	.nv.constant0._Z6kernelPy,"a",@progbits
	.sectionflags	@""
	.align	4
.nv.constant0._Z6kernelPy:
	.zero		904


//--------------------- SYMBOLS --------------------------

	.type		.nv.reservedSmem.offset0,@object
	.size		.nv.reservedSmem.offset0,0x4
	.type		.nv.reservedSmem.cap,@object
	.size		.nv.reservedSmem.cap,0x4
